	.headerflags	@"EF_CUDA_TEXMODE_UNIFIED EF_CUDA_64BIT_ADDRESS EF_CUDA_ACCELERATORS EF_CUDA_SM90 EF_CUDA_VIRTUAL_SM(EF_CUDA_SM90)"
	.elftype	@"ET_EXEC"


//--------------------- .nv.info                  --------------------------
	.section	.nv.info,"",@"SHT_CUDA_INFO"
	.align	4


	//----- nvinfo : EIATTR_REGCOUNT
	.align		4
        /*0000*/ 	.byte	0x04, 0x2f
        /*0002*/ 	.short	(.L_1 - .L_0)
	.align		4
.L_0:
        /*0004*/ 	.word	index@(triton_poi_fused__unsafe_index_add_convolution_mul_sub_64)
        /*0008*/ 	.word	0x00000020


	//----- nvinfo : EIATTR_MIN_STACK_SIZE
	.align		4
.L_1:
        /*000c*/ 	.byte	0x04, 0x12
        /*000e*/ 	.short	(.L_3 - .L_2)
	.align		4
.L_2:
        /*0010*/ 	.word	index@(triton_poi_fused__unsafe_index_add_convolution_mul_sub_64)
        /*0014*/ 	.word	0x00000000


	//----- nvinfo : EIATTR_FRAME_SIZE
	.align		4
.L_3:
        /*0018*/ 	.byte	0x04, 0x11
        /*001a*/ 	.short	(.L_5 - .L_4)
	.align		4
.L_4:
        /*001c*/ 	.word	index@(triton_poi_fused__unsafe_index_add_convolution_mul_sub_64)
        /*0020*/ 	.word	0x00000000


	//----- nvinfo : EIATTR_MIN_STACK_SIZE
	.align		4
.L_5:
        /*0024*/ 	.byte	0x04, 0x12
        /*0026*/ 	.short	(.L_7 - .L_6)
	.align		4
.L_6:
        /*0028*/ 	.word	index@(triton_poi_fused__unsafe_index_add_convolution_mul_sub_64)
        /*002c*/ 	.word	0x00000000
.L_7:


//--------------------- .nv.info.triton_poi_fused__unsafe_index_add_convolution_mul_sub_64 --------------------------
	.section	.nv.info.triton_poi_fused__unsafe_index_add_convolution_mul_sub_64,"",@"SHT_CUDA_INFO"
	.sectionflags	@""
	.align	4


	//----- nvinfo : EIATTR_CUDA_API_VERSION
	.align		4
        /*0000*/ 	.byte	0x04, 0x37
        /*0002*/ 	.short	(.L_9 - .L_8)
.L_8:
        /*0004*/ 	.word	0x0000007c


	//----- nvinfo : EIATTR_KPARAM_INFO
	.align		4
.L_9:
        /*0008*/ 	.byte	0x04, 0x17
        /*000a*/ 	.short	(.L_11 - .L_10)
.L_10:
        /*000c*/ 	.word	0x00000000
        /*0010*/ 	.short	0x0009
        /*0012*/ 	.short	0x0048
        /*0014*/ 	.byte	0x00, 0xf0, 0x11, 0x00


	//----- nvinfo : EIATTR_KPARAM_INFO
	.align		4
.L_11:
        /*0018*/ 	.byte	0x04, 0x17
        /*001a*/ 	.short	(.L_13 - .L_12)
.L_12:
        /*001c*/ 	.word	0x00000000
        /*0020*/ 	.short	0x0008
        /*0022*/ 	.short	0x0040
        /*0024*/ 	.byte	0x00, 0xf4, 0x21, 0x00


	//----- nvinfo : EIATTR_KPARAM_INFO
	.align		4
.L_13:
        /*0028*/ 	.byte	0x04, 0x17
        /*002a*/ 	.short	(.L_15 - .L_14)
.L_14:
        /*002c*/ 	.word	0x00000000
        /*0030*/ 	.short	0x0007
        /*0032*/ 	.short	0x0038
        /*0034*/ 	.byte	0x00, 0xf4, 0x21, 0x00


	//----- nvinfo : EIATTR_KPARAM_INFO
	.align		4
.L_15:
        /*0038*/ 	.byte	0x04, 0x17
        /*003a*/ 	.short	(.L_17 - .L_16)
.L_16:
        /*003c*/ 	.word	0x00000000
        /*0040*/ 	.short	0x0006
        /*0042*/ 	.short	0x0030
        /*0044*/ 	.byte	0x00, 0xf4, 0x21, 0x00


	//----- nvinfo : EIATTR_KPARAM_INFO
	.align		4
.L_17:
        /*0048*/ 	.byte	0x04, 0x17
        /*004a*/ 	.short	(.L_19 - .L_18)
.L_18:
        /*004c*/ 	.word	0x00000000
        /*0050*/ 	.short	0x0005
        /*0052*/ 	.short	0x0028
        /*0054*/ 	.byte	0x00, 0xf4, 0x21, 0x00


	//----- nvinfo : EIATTR_KPARAM_INFO
	.align		4
.L_19:
        /*0058*/ 	.byte	0x04, 0x17
        /*005a*/ 	.short	(.L_21 - .L_20)
.L_20:
        /*005c*/ 	.word	0x00000000
        /*0060*/ 	.short	0x0004
        /*0062*/ 	.short	0x0020
        /*0064*/ 	.byte	0x00, 0xf4, 0x21, 0x00


	//----- nvinfo : EIATTR_KPARAM_INFO
	.align		4
.L_21:
        /*0068*/ 	.byte	0x04, 0x17
        /*006a*/ 	.short	(.L_23 - .L_22)
.L_22:
        /*006c*/ 	.word	0x00000000
        /*0070*/ 	.short	0x0003
        /*0072*/ 	.short	0x0018
        /*0074*/ 	.byte	0x00, 0xf4, 0x21, 0x00


	//----- nvinfo : EIATTR_KPARAM_INFO
	.align		4
.L_23:
        /*0078*/ 	.byte	0x04, 0x17
        /*007a*/ 	.short	(.L_25 - .L_24)
.L_24:
        /*007c*/ 	.word	0x00000000
        /*0080*/ 	.short	0x0002
        /*0082*/ 	.short	0x0010
        /*0084*/ 	.byte	0x00, 0xf4, 0x21, 0x00


	//----- nvinfo : EIATTR_KPARAM_INFO
	.align		4
.L_25:
        /*0088*/ 	.byte	0x04, 0x17
        /*008a*/ 	.short	(.L_27 - .L_26)
.L_26:
        /*008c*/ 	.word	0x00000000
        /*0090*/ 	.short	0x0001
        /*0092*/ 	.short	0x0008
        /*0094*/ 	.byte	0x00, 0xf4, 0x21, 0x00


	//----- nvinfo : EIATTR_KPARAM_INFO
	.align		4
.L_27:
        /*0098*/ 	.byte	0x04, 0x17
        /*009a*/ 	.short	(.L_29 - .L_28)
.L_28:
        /*009c*/ 	.word	0x00000000
        /*00a0*/ 	.short	0x0000
        /*00a2*/ 	.short	0x0000
        /*00a4*/ 	.byte	0x00, 0xf4, 0x21, 0x00


	//----- nvinfo : EIATTR_SPARSE_MMA_MASK
	.align		4
.L_29:
        /*00a8*/ 	.byte	0x03, 0x50
        /*00aa*/ 	.short	0x0000


	//----- nvinfo : EIATTR_MAXREG_COUNT
	.align		4
        /*00ac*/ 	.byte	0x03, 0x1b
        /*00ae*/ 	.short	0x00ff


	//----- nvinfo : EIATTR_EXIT_INSTR_OFFSETS
	.align		4
        /*00b0*/ 	.byte	0x04, 0x1c
        /*00b2*/ 	.short	(.L_31 - .L_30)


	//   ....[0]....
.L_30:
        /*00b4*/ 	.word	0x00000880


	//----- nvinfo : EIATTR_REQNTID
	.align		4
.L_31:
        /*00b8*/ 	.byte	0x04, 0x10
        /*00ba*/ 	.short	(.L_33 - .L_32)
.L_32:
        /*00bc*/ 	.word	0x00000080
        /*00c0*/ 	.word	0x00000001
        /*00c4*/ 	.word	0x00000001


	//----- nvinfo : EIATTR_CBANK_PARAM_SIZE
	.align		4
.L_33:
        /*00c8*/ 	.byte	0x03, 0x19
        /*00ca*/ 	.short	0x004c


	//----- nvinfo : EIATTR_PARAM_CBANK
	.align		4
        /*00cc*/ 	.byte	0x04, 0x0a
        /*00ce*/ 	.short	(.L_35 - .L_34)
	.align		4
.L_34:
        /*00d0*/ 	.word	index@(.nv.constant0.triton_poi_fused__unsafe_index_add_convolution_mul_sub_64)
        /*00d4*/ 	.short	0x0210
        /*00d6*/ 	.short	0x004c


	//----- nvinfo : EIATTR_SW_WAR
	.align		4
.L_35:
        /*00d8*/ 	.byte	0x04, 0x36
        /*00da*/ 	.short	(.L_37 - .L_36)
.L_36:
        /*00dc*/ 	.word	0x00000008
.L_37:


//--------------------- .nv.callgraph             --------------------------
	.section	.nv.callgraph,"",@"SHT_CUDA_CALLGRAPH"
	.align	4
	.sectionentsize	8
	.align		4
        /*0000*/ 	.word	0x00000000
	.align		4
        /*0004*/ 	.word	0xffffffff
	.align		4
        /*0008*/ 	.word	0x00000000
	.align		4
        /*000c*/ 	.word	0xfffffffe
	.align		4
        /*0010*/ 	.word	0x00000000
	.align		4
        /*0014*/ 	.word	0xfffffffd
	.align		4
        /*0018*/ 	.word	0x00000000
	.align		4
        /*001c*/ 	.word	0xfffffffc


//--------------------- .text.triton_poi_fused__unsafe_index_add_convolution_mul_sub_64 --------------------------
	.section	.text.triton_poi_fused__unsafe_index_add_convolution_mul_sub_64,"ax",@progbits
	.align	128
        .global         triton_poi_fused__unsafe_index_add_convolution_mul_sub_64
        .type           triton_poi_fused__unsafe_index_add_convolution_mul_sub_64,@function
        .size           triton_poi_fused__unsafe_index_add_convolution_mul_sub_64,(.L_x_1 - triton_poi_fused__unsafe_index_add_convolution_mul_sub_64)
        .other          triton_poi_fused__unsafe_index_add_convolution_mul_sub_64,@"STO_CUDA_ENTRY STV_DEFAULT"
triton_poi_fused__unsafe_index_add_convolution_mul_sub_64:
.text.triton_poi_fused__unsafe_index_add_convolution_mul_sub_64:
[----:B------:R-:W-:Y:S01]  /*0000*/  LDC R1, c[0x0][0x28] ;  /* 0x00000a00ff017b82 */ /* 0x000fe20000000800 */
[----:B------:R-:W1:Y:S07]  /*0010*/  S2R R2, SR_TID.X ;  /* 0x0000000000027919 */ /* 0x000e6e0000002100 */
[----:B------:R-:W2:Y:S01]  /*0020*/  LDC.64 R16, c[0x0][0x218] ;  /* 0x00008600ff107b82 */ /* 0x000ea20000000a00 */
[----:B------:R-:W-:Y:S01]  /*0030*/  ULDC.64 UR4, c[0x0][0x208] ;  /* 0x0000820000047ab9 */ /* 0x000fe20000000a00 */
[----:B------:R-:W-:Y:S01]  /*0040*/  ULDC.64 UR6, c[0x0][0x228] ;  /* 0x00008a0000067ab9 */ /* 0x000fe20000000a00 */
[----:B------:R-:W3:Y:S05]  /*0050*/  S2R R0, SR_CTAID.X ;  /* 0x0000000000007919 */ /* 0x000eea0000002500 */
[----:B------:R-:W4:Y:S08]  /*0060*/  LDC.64 R12, c[0x0][0x220] ;  /* 0x00008800ff0c7b82 */ /* 0x000f300000000a00 */
[----:B------:R-:W5:Y:S01]  /*0070*/  LDC.64 R6, c[0x0][0x248] ;  /* 0x00009200ff067b82 */ /* 0x000f620000000a00 */
[----:B-1----:R-:W-:-:S05]  /*0080*/  IMAD.SHL.U32 R2, R2, 0x2, RZ ;  /* 0x0000000202027824 */ /* 0x002fca00078e00ff */
[----:B------:R-:W-:-:S05]  /*0090*/  LOP3.LUT R3, R2, 0xfe, RZ, 0xc0, !PT ;  /* 0x000000fe02037812 */ /* 0x000fca00078ec0ff */
[----:B---3--:R-:W-:-:S05]  /*00a0*/  IMAD R2, R0, 0x100, R3 ;  /* 0x0000010000027824 */ /* 0x008fca00078e0203 */
[----:B------:R-:W-:-:S04]  /*00b0*/  SHF.R.S32.HI R3, RZ, 0x1f, R2 ;  /* 0x0000001fff037819 */ /* 0x000fc80000011402 */
[----:B------:R-:W-:-:S04]  /*00c0*/  LEA.HI R4, R3, R2, RZ, 0x6 ;  /* 0x0000000203047211 */ /* 0x000fc800078f30ff */
[----:B------:R-:W-:-:S04]  /*00d0*/  SHF.R.S32.HI R3, RZ, 0x6, R4 ;  /* 0x00000006ff037819 */ /* 0x000fc80000011404 */
[----:B------:R-:W-:-:S04]  /*00e0*/  LEA.HI R5, R3, R3, RZ, 0x6 ;  /* 0x0000000303057211 */ /* 0x000fc800078f30ff */
[----:B------:R-:W-:Y:S02]  /*00f0*/  LOP3.LUT R8, R5, 0xffffffc0, RZ, 0xc0, !PT ;  /* 0xffffffc005087812 */ /* 0x000fe400078ec0ff */
[----:B------:R-:W-:-:S03]  /*0100*/  LOP3.LUT R5, R4, 0xffffffc0, RZ, 0xc0, !PT ;  /* 0xffffffc004057812 */ /* 0x000fc600078ec0ff */
[----:B------:R-:W-:Y:S01]  /*0110*/  IMAD.IADD R3, R3, 0x1, -R8 ;  /* 0x0000000103037824 */ /* 0x000fe200078e0a08 */
[----:B------:R-:W-:Y:S01]  /*0120*/  IADD3 R4, R2, -R5, RZ ;  /* 0x8000000502047210 */ /* 0x000fe20007ffe0ff */
[----:B------:R-:W1:Y:S02]  /*0130*/  LDC.64 R8, c[0x0][0x238] ;  /* 0x00008e00ff087b82 */ /* 0x000e640000000a00 */
[----:B--2---:R-:W-:-:S06]  /*0140*/  IMAD.WIDE R16, R3, 0x8, R16 ;  /* 0x0000000803107825 */ /* 0x004fcc00078e0210 */
[----:B------:R-:W2:Y:S01]  /*0150*/  LDG.E.EL.64 R16, desc[UR4][R16.64] ;  /* 0x0000000410107981 */ /* 0x000ea2000c2e1b00 */
[----:B----4-:R-:W-:-:S04]  /*0160*/  IMAD.WIDE R12, R4, 0x8, R12 ;  /* 0x00000008040c7825 */ /* 0x010fc800078e020c */
[----:B-----5:R-:W-:Y:S02]  /*0170*/  IMAD.WIDE R6, R3, 0x8, R6 ;  /* 0x0000000803067825 */ /* 0x020fe400078e0206 */
[----:B------:R-:W3:Y:S04]  /*0180*/  LDG.E.EL.128 R12, desc[UR4][R12.64] ;  /* 0x000000040c0c7981 */ /* 0x000ee8000c2e1d00 */
[----:B------:R-:W4:Y:S01]  /*0190*/  LDG.E.EL.64 R6, desc[UR4][R6.64] ;  /* 0x0000000406067981 */ /* 0x000f22000c2e1b00 */
[----:B-1----:R-:W-:-:S06]  /*01a0*/  IMAD.WIDE R8, R4, 0x8, R8 ;  /* 0x0000000804087825 */ /* 0x002fcc00078e0208 */
[----:B------:R-:W5:Y:S01]  /*01b0*/  LDG.E.EL.128 R8, desc[UR4][R8.64] ;  /* 0x0000000408087981 */ /* 0x000f62000c2e1d00 */
[----:B--2---:R-:W-:-:S04]  /*01c0*/  SHF.R.U32.HI R5, RZ, 0x1a, R17 ;  /* 0x0000001aff057819 */ /* 0x004fc80000011611 */
[----:B------:R-:W-:Y:S02]  /*01d0*/  LOP3.LUT R5, R5, 0x20, RZ, 0xc0, !PT ;  /* 0x0000002005057812 */ /* 0x000fe400078ec0ff */
[----:B---3--:R-:W-:Y:S02]  /*01e0*/  LEA R23, P1, R12, UR6, 0x2 ;  /* 0x000000060c177c11 */ /* 0x008fe4000f8210ff */
[----:B------:R-:W-:Y:S02]  /*01f0*/  IADD3 R18, P0, R16, R5, RZ ;  /* 0x0000000510127210 */ /* 0x000fe40007f1e0ff */
[----:B------:R-:W-:Y:S02]  /*0200*/  SHF.R.S32.HI R5, RZ, 0x17, R0 ;  /* 0x00000017ff057819 */ /* 0x000fe40000011400 */
[----:B------:R-:W-:Y:S01]  /*0210*/  SHF.R.U32.HI R20, RZ, 0x18, R13 ;  /* 0x00000018ff147819 */ /* 0x000fe2000001160d */
[----:B------:R-:W-:Y:S01]  /*0220*/  IMAD.X R17, RZ, RZ, R17, P0 ;  /* 0x000000ffff117224 */ /* 0x000fe200000e0611 */
[----:B------:R-:W-:-:S02]  /*0230*/  LEA R16, P0, R14, UR6, 0x2 ;  /* 0x000000060e107c11 */ /* 0x000fc4000f8010ff */
[----:B----4-:R-:W-:Y:S02]  /*0240*/  SHF.R.U32.HI R0, RZ, 0x1a, R7 ;  /* 0x0000001aff007819 */ /* 0x010fe40000011607 */
[----:B------:R-:W-:Y:S02]  /*0250*/  LEA.HI.X R12, R12, UR7, R13, 0x2, P1 ;  /* 0x000000070c0c7c11 */ /* 0x000fe400088f140d */
[----:B------:R-:W-:Y:S02]  /*0260*/  SGXT R13, R5, 0x1 ;  /* 0x00000001050d781a */ /* 0x000fe40000000200 */
[--C-:B------:R-:W-:Y:S02]  /*0270*/  SHF.R.U32.HI R19, RZ, 0x18, R15.reuse ;  /* 0x00000018ff137819 */ /* 0x100fe4000001160f */
[----:B------:R-:W-:Y:S02]  /*0280*/  LEA.HI.X R5, R14, UR7, R15, 0x2, P0 ;  /* 0x000000070e057c11 */ /* 0x000fe400080f140f */
[----:B------:R-:W-:-:S02]  /*0290*/  LOP3.LUT R15, R0, 0x20, RZ, 0xc0, !PT ;  /* 0x00000020000f7812 */ /* 0x000fc400078ec0ff */
[----:B------:R-:W-:Y:S02]  /*02a0*/  LOP3.LUT R14, R20, 0x80, RZ, 0xc0, !PT ;  /* 0x00000080140e7812 */ /* 0x000fe400078ec0ff */
[----:B------:R-:W-:Y:S02]  /*02b0*/  LEA.HI R0, R13, R2, RZ, 0xc ;  /* 0x000000020d007211 */ /* 0x000fe400078f60ff */
[----:B------:R-:W-:Y:S02]  /*02c0*/  IADD3 R20, P2, R6, R15, RZ ;  /* 0x0000000f06147210 */ /* 0x000fe40007f5e0ff */
[----:B------:R-:W-:Y:S02]  /*02d0*/  IADD3 R23, P0, R14, R23, RZ ;  /* 0x000000170e177210 */ /* 0x000fe40007f1e0ff */
[----:B------:R-:W1:Y:S01]  /*02e0*/  LDC.64 R14, c[0x0][0x230] ;  /* 0x00008c00ff0e7b82 */ /* 0x000e620000000a00 */
[----:B------:R-:W-:Y:S01]  /*02f0*/  LOP3.LUT R19, R19, 0x80, RZ, 0xc0, !PT ;  /* 0x0000008013137812 */ /* 0x000fe200078ec0ff */
[----:B------:R-:W-:Y:S01]  /*0300*/  IMAD.X R21, RZ, RZ, R7, P2 ;  /* 0x000000ffff157224 */ /* 0x000fe200010e0607 */
[----:B------:R-:W-:Y:S01]  /*0310*/  SHF.R.S32.HI R13, RZ, 0xc, R0 ;  /* 0x0000000cff0d7819 */ /* 0x000fe20000011400 */
[----:B------:R-:W-:Y:S01]  /*0320*/  IMAD.X R7, RZ, RZ, R12, P0 ;  /* 0x000000ffff077224 */ /* 0x000fe200000e060c */
[----:B------:R-:W-:-:S02]  /*0330*/  IADD3 R19, P1, R19, R16, RZ ;  /* 0x0000001013137210 */ /* 0x000fc40007f3e0ff */
[----:B------:R-:W-:Y:S02]  /*0340*/  LEA.HI R6, R0, R13, RZ, 0x1 ;  /* 0x0000000d00067211 */ /* 0x000fe400078f08ff */
[C---:B------:R-:W-:Y:S01]  /*0350*/  SHF.L.U64.HI R0, R18.reuse, 0x7, R17 ;  /* 0x0000000712007819 */ /* 0x040fe20000010211 */
[----:B------:R-:W-:Y:S01]  /*0360*/  IMAD.X R5, RZ, RZ, R5, P1 ;  /* 0x000000ffff057224 */ /* 0x000fe200008e0605 */
[----:B------:R-:W-:Y:S02]  /*0370*/  SHF.L.U32 R18, R18, 0x7, RZ ;  /* 0x0000000712127819 */ /* 0x000fe400000006ff */
[C---:B------:R-:W-:Y:S01]  /*0380*/  SHF.L.U64.HI R12, R20.reuse, 0x7, R21 ;  /* 0x00000007140c7819 */ /* 0x040fe20000010215 */
[----:B------:R-:W-:Y:S01]  /*0390*/  IMAD.SHL.U32 R20, R20, 0x80, RZ ;  /* 0x0000008014147824 */ /* 0x000fe200078e00ff */
[----:B------:R-:W-:Y:S02]  /*03a0*/  IADD3 R24, P0, R18, R23, RZ ;  /* 0x0000001712187210 */ /* 0x000fe40007f1e0ff */
[----:B------:R-:W-:-:S02]  /*03b0*/  IADD3 R16, P1, R19, R18, RZ ;  /* 0x0000001213107210 */ /* 0x000fc40007f3e0ff */
[----:B------:R-:W-:Y:S01]  /*03c0*/  LOP3.LUT R26, R6, 0xfffffffe, RZ, 0xc0, !PT ;  /* 0xfffffffe061a7812 */ /* 0x000fe200078ec0ff */
[----:B------:R-:W-:Y:S01]  /*03d0*/  IMAD.X R25, R0, 0x1, R7, P0 ;  /* 0x0000000100197824 */ /* 0x000fe200000e0607 */
[----:B------:R-:W-:Y:S01]  /*03e0*/  IADD3.X R17, R5, R0, RZ, P1, !PT ;  /* 0x0000000005117210 */ /* 0x000fe20000ffe4ff */
[----:B------:R-:W-:Y:S01]  /*03f0*/  IMAD.SHL.U32 R6, R13, 0x400, RZ ;  /* 0x000004000d067824 */ /* 0x000fe200078e00ff */
[----:B-----5:R-:W-:Y:S02]  /*0400*/  SHF.R.U32.HI R27, RZ, 0x18, R9 ;  /* 0x00000018ff1b7819 */ /* 0x020fe40000011609 */
[----:B------:R-:W-:Y:S01]  /*0410*/  IADD3 R22, P2, R20, R23, RZ ;  /* 0x0000001714167210 */ /* 0x000fe20007f5e0ff */
[C---:B------:R-:W-:Y:S01]  /*0420*/  IMAD.WIDE R24, R6.reuse, 0x4, R24 ;  /* 0x0000000406187825 */ /* 0x040fe200078e0218 */
[----:B------:R-:W-:Y:S02]  /*0430*/  IADD3 R13, R13, -R26, RZ ;  /* 0x8000001a0d0d7210 */ /* 0x000fe40007ffe0ff */
[----:B------:R-:W-:Y:S01]  /*0440*/  SHF.R.U32.HI R21, RZ, 0x18, R11 ;  /* 0x00000018ff157819 */ /* 0x000fe2000001160b */
[----:B------:R-:W-:Y:S01]  /*0450*/  IMAD.WIDE R16, R6, 0x4, R16 ;  /* 0x0000000406107825 */ /* 0x000fe200078e0210 */
[----:B------:R-:W-:-:S02]  /*0460*/  LEA R29, P0, R8, UR6, 0x2 ;  /* 0x00000006081d7c11 */ /* 0x000fc4000f8010ff */
[----:B------:R-:W-:Y:S01]  /*0470*/  LOP3.LUT R27, R27, 0x80, RZ, 0xc0, !PT ;  /* 0x000000801b1b7812 */ /* 0x000fe200078ec0ff */
[----:B------:R-:W-:Y:S01]  /*0480*/  IMAD.X R23, R12, 0x1, R7, P2 ;  /* 0x000000010c177824 */ /* 0x000fe200010e0607 */
[----:B------:R-:W-:Y:S01]  /*0490*/  LEA R28, P2, R10, UR6, 0x2 ;  /* 0x000000060a1c7c11 */ /* 0x000fe2000f8410ff */
[----:B-1----:R-:W-:Y:S01]  /*04a0*/  IMAD.WIDE R14, R13, 0x4, R14 ;  /* 0x000000040d0e7825 */ /* 0x002fe200078e020e */
[----:B------:R1:W2:Y:S01]  /*04b0*/  LDG.E.EL R7, desc[UR4][R24.64] ;  /* 0x0000000418077981 */ /* 0x0002a2000c2e1900 */
[----:B------:R-:W-:Y:S02]  /*04c0*/  LOP3.LUT R21, R21, 0x80, RZ, 0xc0, !PT ;  /* 0x0000008015157812 */ /* 0x000fe400078ec0ff */
[----:B------:R-:W-:Y:S01]  /*04d0*/  IMAD.WIDE R22, R6, 0x4, R22 ;  /* 0x0000000406167825 */ /* 0x000fe200078e0216 */
[----:B------:R3:W4:Y:S01]  /*04e0*/  LDG.E.EL R13, desc[UR4][R16.64] ;  /* 0x00000004100d7981 */ /* 0x000722000c2e1900 */
[----:B------:R-:W-:-:S03]  /*04f0*/  LEA.HI.X R11, R10, UR7, R11, 0x2, P2 ;  /* 0x000000070a0b7c11 */ /* 0x000fc600090f140b */
[----:B------:R5:W2:Y:S01]  /*0500*/  LDG.E.EL R26, desc[UR4][R14.64] ;  /* 0x000000040e1a7981 */ /* 0x000aa2000c2e1900 */
[----:B-1----:R-:W-:-:S03]  /*0510*/  IADD3 R25, P1, R27, R29, RZ ;  /* 0x0000001d1b197210 */ /* 0x002fc60007f3e0ff */
[----:B------:R-:W4:Y:S01]  /*0520*/  LDG.E.EL R22, desc[UR4][R22.64] ;  /* 0x0000000416167981 */ /* 0x000f22000c2e1900 */
[----:B---3--:R-:W-:Y:S02]  /*0530*/  LEA.HI.X R17, R8, UR7, R9, 0x2, P0 ;  /* 0x0000000708117c11 */ /* 0x008fe400080f1409 */
[----:B------:R-:W1:Y:S01]  /*0540*/  LDC.64 R8, c[0x0][0x240] ;  /* 0x00009000ff087b82 */ /* 0x000e620000000a00 */
[----:B------:R-:W-:Y:S02]  /*0550*/  IADD3 R21, P0, R21, R28, RZ ;  /* 0x0000001c15157210 */ /* 0x000fe40007f1e0ff */
[----:B------:R-:W-:Y:S01]  /*0560*/  IMAD.X R17, RZ, RZ, R17, P1 ;  /* 0x000000ffff117224 */ /* 0x000fe200008e0611 */
[----:B------:R-:W-:Y:S02]  /*0570*/  IADD3 R10, P3, R20, R19, RZ ;  /* 0x00000013140a7210 */ /* 0x000fe40007f7e0ff */
[----:B-----5:R-:W-:Y:S02]  /*0580*/  IADD3 R14, P1, R25, R18, RZ ;  /* 0x00000012190e7210 */ /* 0x020fe40007f3e0ff */
[----:B------:R-:W-:-:S02]  /*0590*/  IADD3 R16, P4, R20, R25, RZ ;  /* 0x0000001914107210 */ /* 0x000fc40007f9e0ff */
[----:B------:R-:W-:Y:S01]  /*05a0*/  IADD3 R18, P2, R21, R18, RZ ;  /* 0x0000001215127210 */ /* 0x000fe20007f5e0ff */
[----:B------:R-:W3:Y:S01]  /*05b0*/  LDC.64 R24, c[0x0][0x250] ;  /* 0x00009400ff187b82 */ /* 0x000ee20000000a00 */
[----:B------:R-:W-:Y:S01]  /*05c0*/  IADD3 R20, P5, R20, R21, RZ ;  /* 0x0000001514147210 */ /* 0x000fe20007fbe0ff */
[----:B------:R-:W-:Y:S01]  /*05d0*/  IMAD.X R21, RZ, RZ, R11, P0 ;  /* 0x000000ffff157224 */ /* 0x000fe200000e060b */
[----:B------:R-:W-:Y:S01]  /*05e0*/  IADD3.X R11, R12, R5, RZ, P3, !PT ;  /* 0x000000050c0b7210 */ /* 0x000fe20001ffe4ff */
[----:B------:R-:W-:Y:S02]  /*05f0*/  IMAD.X R15, R17, 0x1, R0, P1 ;  /* 0x00000001110f7824 */ /* 0x000fe400008e0600 */
[C---:B------:R-:W-:Y:S01]  /*0600*/  IMAD.X R17, R12.reuse, 0x1, R17, P4 ;  /* 0x000000010c117824 */ /* 0x040fe200020e0611 */
[----:B------:R-:W-:Y:S01]  /*0610*/  IADD3.X R19, R21, R0, RZ, P2, !PT ;  /* 0x0000000015137210 */ /* 0x000fe200017fe4ff */
[----:B------:R-:W-:Y:S02]  /*0620*/  IMAD.X R21, R12, 0x1, R21, P5 ;  /* 0x000000010c157824 */ /* 0x000fe400028e0615 */
[----:B------:R-:W-:-:S04]  /*0630*/  IMAD.WIDE R14, R6, 0x4, R14 ;  /* 0x00000004060e7825 */ /* 0x000fc800078e020e */
[C---:B------:R-:W-:Y:S02]  /*0640*/  IMAD.WIDE R16, R6.reuse, 0x4, R16 ;  /* 0x0000000406107825 */ /* 0x040fe400078e0210 */
[----:B------:R-:W5:Y:S02]  /*0650*/  LDG.E.EL R15, desc[UR4][R14.64] ;  /* 0x000000040e0f7981 */ /* 0x000f64000c2e1900 */
[C---:B------:R-:W-:Y:S02]  /*0660*/  IMAD.WIDE R10, R6.reuse, 0x4, R10 ;  /* 0x00000004060a7825 */ /* 0x040fe400078e020a */
[----:B------:R-:W5:Y:S02]  /*0670*/  LDG.E.EL R17, desc[UR4][R16.64] ;  /* 0x0000000410117981 */ /* 0x000f64000c2e1900 */
[C---:B------:R-:W-:Y:S02]  /*0680*/  IMAD.WIDE R18, R6.reuse, 0x4, R18 ;  /* 0x0000000406127825 */ /* 0x040fe400078e0212 */
[----:B------:R1:W5:Y:S02]  /*0690*/  LDG.E.EL R11, desc[UR4][R10.64] ;  /* 0x000000040a0b7981 */ /* 0x000364000c2e1900 */
[----:B------:R-:W-:-:S02]  /*06a0*/  IMAD.WIDE R20, R6, 0x4, R20 ;  /* 0x0000000406147825 */ /* 0x000fc400078e0214 */
[----:B------:R-:W5:Y:S02]  /*06b0*/  LDG.E.EL R19, desc[UR4][R18.64] ;  /* 0x0000000412137981 */ /* 0x000f64000c2e1900 */
[----:B-1----:R-:W-:Y:S02]  /*06c0*/  IMAD.WIDE R4, R4, 0x4, R8 ;  /* 0x0000000404047825 */ /* 0x002fe400078e0208 */
[----:B------:R-:W5:Y:S01]  /*06d0*/  LDG.E.EL R21, desc[UR4][R20.64] ;  /* 0x0000000414157981 */ /* 0x000f62000c2e1900 */
[----:B------:R-:W1:Y:S03]  /*06e0*/  LDC.64 R8, c[0x0][0x210] ;  /* 0x00008400ff087b82 */ /* 0x000e660000000a00 */
[----:B------:R-:W5:Y:S01]  /*06f0*/  LDG.E.EL.64 R4, desc[UR4][R4.64] ;  /* 0x0000000404047981 */ /* 0x000f62000c2e1b00 */
[----:B---3--:R-:W-:-:S05]  /*0700*/  IMAD.WIDE R24, R3, 0x4, R24 ;  /* 0x0000000403187825 */ /* 0x008fca00078e0218 */
[----:B------:R-:W3:Y:S01]  /*0710*/  LDG.E.EL R0, desc[UR4][R24.64] ;  /* 0x0000000418007981 */ /* 0x000ee2000c2e1900 */
[----:B-1----:R-:W-:-:S04]  /*0720*/  IMAD.WIDE R8, R2, 0x4, R8 ;  /* 0x0000000402087825 */ /* 0x002fc800078e0208 */
[C---:B--2---:R-:W-:Y:S01]  /*0730*/  FADD R7, R26.reuse, R7 ;  /* 0x000000071a077221 */ /* 0x044fe20000000000 */
[C---:B----4-:R-:W-:Y:S01]  /*0740*/  FADD R12, R26.reuse, R13 ;  /* 0x0000000d1a0c7221 */ /* 0x050fe20000000000 */
[C---:B------:R-:W-:Y:S01]  /*0750*/  FADD R3, R26.reuse, R22 ;  /* 0x000000161a037221 */ /* 0x040fe20000000000 */
[C---:B-----5:R-:W-:Y:S01]  /*0760*/  FADD R6, R26.reuse, R15 ;  /* 0x0000000f1a067221 */ /* 0x060fe20000000000 */
[C---:B0-----:R-:W-:Y:S01]  /*0770*/  FADD R10, R26.reuse, R17 ;  /* 0x000000111a0a7221 */ /* 0x041fe20000000000 */
[C---:B------:R-:W-:Y:S01]  /*0780*/  FADD R14, R26.reuse, R11 ;  /* 0x0000000b1a0e7221 */ /* 0x040fe20000000000 */
[C---:B------:R-:W-:Y:S01]  /*0790*/  FADD R19, R26.reuse, R19 ;  /* 0x000000131a137221 */ /* 0x040fe20000000000 */
[----:B------:R-:W-:Y:S01]  /*07a0*/  FADD R21, R26, R21 ;  /* 0x000000151a157221 */ /* 0x000fe20000000000 */
[----:B------:R-:W-:Y:S01]  /*07b0*/  FADD R6, -R7, R6 ;  /* 0x0000000607067221 */ /* 0x000fe20000000100 */
[----:B------:R-:W-:Y:S01]  /*07c0*/  FADD R10, -R3, R10 ;  /* 0x0000000a030a7221 */ /* 0x000fe20000000100 */
[----:B------:R-:W-:Y:S01]  /*07d0*/  FADD R19, -R12, R19 ;  /* 0x000000130c137221 */ /* 0x000fe20000000100 */
[----:B------:R-:W-:Y:S01]  /*07e0*/  FADD R21, -R14, R21 ;  /* 0x000000150e157221 */ /* 0x000fe20000000100 */
[C---:B------:R-:W-:Y:S01]  /*07f0*/  FFMA R7, R4.reuse, R6, R7 ;  /* 0x0000000604077223 */ /* 0x040fe20000000007 */
[----:B------:R-:W-:Y:S01]  /*0800*/  FFMA R10, R4, R10, R3 ;  /* 0x0000000a040a7223 */ /* 0x000fe20000000003 */
[C---:B------:R-:W-:Y:S01]  /*0810*/  FFMA R19, R5.reuse, R19, R12 ;  /* 0x0000001305137223 */ /* 0x040fe2000000000c */
[----:B------:R-:W-:-:S02]  /*0820*/  FFMA R14, R5, R21, R14 ;  /* 0x00000015050e7223 */ /* 0x000fc4000000000e */
[----:B------:R-:W-:Y:S02]  /*0830*/  FADD R10, -R7, R10 ;  /* 0x0000000a070a7221 */ /* 0x000fe40000000100 */
[----:B------:R-:W-:Y:S02]  /*0840*/  FADD R14, -R19, R14 ;  /* 0x0000000e130e7221 */ /* 0x000fe40000000100 */
[C---:B---3--:R-:W-:Y:S02]  /*0850*/  FFMA R10, R0.reuse, R10, R7 ;  /* 0x0000000a000a7223 */ /* 0x048fe40000000007 */
[----:B------:R-:W-:-:S05]  /*0860*/  FFMA R11, R0, R14, R19 ;  /* 0x0000000e000b7223 */ /* 0x000fca0000000013 */
[----:B------:R-:W-:Y:S01]  /*0870*/  STG.E.64 desc[UR4][R8.64], R10 ;  /* 0x0000000a08007986 */ /* 0x000fe2000c101b04 */
[----:B------:R-:W-:Y:S05]  /*0880*/  EXIT ;  /* 0x000000000000794d */ /* 0x000fea0003800000 */
.L_x_0:
[----:B------:R-:W-:-:S00]  /*0890*/  BRA `(.L_x_0) ;  /* 0xfffffffc00fc7947 */ /* 0x000fc0000383ffff */
[----:B------:R-:W-:-:S00]  /*08a0*/  NOP ;  /* 0x0000000000007918 */ /* 0x000fc00000000000 */
        /* <DEDUP_REMOVED lines=13> */
.L_x_1:


//--------------------- .nv.constant0.triton_poi_fused__unsafe_index_add_convolution_mul_sub_64 --------------------------
	.section	.nv.constant0.triton_poi_fused__unsafe_index_add_convolution_mul_sub_64,"a",@progbits
	.sectionflags	@""
	.align	4
.nv.constant0.triton_poi_fused__unsafe_index_add_convolution_mul_sub_64:
	.zero		604
